//
// Generated by NVIDIA NVVM Compiler
//
// Compiler Build ID: CL-36424714
// Cuda compilation tools, release 13.0, V13.0.88
// Based on NVVM 20.0.0
//

.version 9.0
.target sm_100
.address_size 64

	// .globl	_Z18sgemm_naive_kerneliiifPfS_fS_

.visible .entry _Z18sgemm_naive_kerneliiifPfS_fS_(
	.param .u32 _Z18sgemm_naive_kerneliiifPfS_fS__param_0,
	.param .u32 _Z18sgemm_naive_kerneliiifPfS_fS__param_1,
	.param .u32 _Z18sgemm_naive_kerneliiifPfS_fS__param_2,
	.param .f32 _Z18sgemm_naive_kerneliiifPfS_fS__param_3,
	.param .u64 .ptr .align 1 _Z18sgemm_naive_kerneliiifPfS_fS__param_4,
	.param .u64 .ptr .align 1 _Z18sgemm_naive_kerneliiifPfS_fS__param_5,
	.param .f32 _Z18sgemm_naive_kerneliiifPfS_fS__param_6,
	.param .u64 .ptr .align 1 _Z18sgemm_naive_kerneliiifPfS_fS__param_7
)
{
	.reg .pred 	%p<13>;
	.reg .b32 	%r<92>;
	.reg .b32 	%f<73>;
	.reg .b64 	%rd<70>;

	ld.param.u32 	%r46, [_Z18sgemm_naive_kerneliiifPfS_fS__param_0];
	ld.param.u32 	%r44, [_Z18sgemm_naive_kerneliiifPfS_fS__param_1];
	ld.param.u32 	%r45, [_Z18sgemm_naive_kerneliiifPfS_fS__param_2];
	ld.param.f32 	%f13, [_Z18sgemm_naive_kerneliiifPfS_fS__param_3];
	ld.param.u64 	%rd4, [_Z18sgemm_naive_kerneliiifPfS_fS__param_4];
	ld.param.u64 	%rd5, [_Z18sgemm_naive_kerneliiifPfS_fS__param_5];
	ld.param.f32 	%f14, [_Z18sgemm_naive_kerneliiifPfS_fS__param_6];
	cvta.to.global.u64 	%rd1, %rd5;
	cvta.to.global.u64 	%rd2, %rd4;
	mov.u32 	%r47, %ctaid.x;
	mov.u32 	%r48, %ntid.x;
	mul.lo.s32 	%r1, %r47, %r48;
	mov.u32 	%r2, %tid.x;
	add.s32 	%r3, %r1, %r2;
	mov.u32 	%r49, %ctaid.y;
	mov.u32 	%r50, %ntid.y;
	mov.u32 	%r51, %tid.y;
	mad.lo.s32 	%r4, %r49, %r50, %r51;
	setp.ge.u32 	%p1, %r4, %r46;
	setp.ge.u32 	%p2, %r3, %r44;
	or.pred  	%p3, %p1, %p2;
	@%p3 bra 	$L__BB0_14;
	setp.lt.s32 	%p4, %r45, 1;
	mov.f32 	%f72, 0f00000000;
	@%p4 bra 	$L__BB0_13;
	mul.lo.s32 	%r5, %r45, %r4;
	and.b32  	%r6, %r45, 7;
	setp.lt.u32 	%p5, %r45, 8;
	mov.f32 	%f72, 0f00000000;
	mov.b32 	%r90, 0;
	@%p5 bra 	$L__BB0_5;
	and.b32  	%r90, %r45, 2147483640;
	neg.s32 	%r88, %r90;
	add.s32 	%r53, %r2, %r44;
	add.s32 	%r87, %r53, %r1;
	shl.b32 	%r10, %r44, 3;
	shl.b32 	%r54, %r44, 1;
	add.s32 	%r86, %r3, %r54;
	mad.lo.s32 	%r85, %r44, 3, %r3;
	shl.b32 	%r55, %r44, 2;
	add.s32 	%r84, %r3, %r55;
	mad.lo.s32 	%r83, %r44, 5, %r3;
	mad.lo.s32 	%r82, %r44, 6, %r3;
	mad.lo.s32 	%r81, %r44, 7, %r3;
	add.s32 	%r79, %r5, 3;
	mov.f32 	%f72, 0f00000000;
	mov.u32 	%r80, %r3;
$L__BB0_4:
	.pragma "nounroll";
	add.s32 	%r56, %r79, -3;
	mul.wide.u32 	%rd6, %r56, 4;
	add.s64 	%rd7, %rd2, %rd6;
	ld.global.f32 	%f19, [%rd7];
	mul.wide.u32 	%rd8, %r80, 4;
	add.s64 	%rd9, %rd1, %rd8;
	ld.global.f32 	%f20, [%rd9];
	fma.rn.f32 	%f21, %f19, %f20, %f72;
	add.s32 	%r57, %r79, -2;
	mul.wide.u32 	%rd10, %r57, 4;
	add.s64 	%rd11, %rd2, %rd10;
	ld.global.f32 	%f22, [%rd11];
	mul.wide.u32 	%rd12, %r87, 4;
	add.s64 	%rd13, %rd1, %rd12;
	ld.global.f32 	%f23, [%rd13];
	fma.rn.f32 	%f24, %f22, %f23, %f21;
	add.s32 	%r58, %r79, -1;
	mul.wide.u32 	%rd14, %r58, 4;
	add.s64 	%rd15, %rd2, %rd14;
	ld.global.f32 	%f25, [%rd15];
	mul.wide.u32 	%rd16, %r86, 4;
	add.s64 	%rd17, %rd1, %rd16;
	ld.global.f32 	%f26, [%rd17];
	fma.rn.f32 	%f27, %f25, %f26, %f24;
	add.s32 	%r59, %r79, 4;
	mul.wide.u32 	%rd18, %r79, 4;
	add.s64 	%rd19, %rd2, %rd18;
	ld.global.f32 	%f28, [%rd19];
	mul.wide.u32 	%rd20, %r85, 4;
	add.s64 	%rd21, %rd1, %rd20;
	ld.global.f32 	%f29, [%rd21];
	fma.rn.f32 	%f30, %f28, %f29, %f27;
	add.s32 	%r60, %r79, 1;
	mul.wide.u32 	%rd22, %r60, 4;
	add.s64 	%rd23, %rd2, %rd22;
	ld.global.f32 	%f31, [%rd23];
	mul.wide.u32 	%rd24, %r84, 4;
	add.s64 	%rd25, %rd1, %rd24;
	ld.global.f32 	%f32, [%rd25];
	fma.rn.f32 	%f33, %f31, %f32, %f30;
	add.s32 	%r61, %r79, 2;
	mul.wide.u32 	%rd26, %r61, 4;
	add.s64 	%rd27, %rd2, %rd26;
	ld.global.f32 	%f34, [%rd27];
	mul.wide.u32 	%rd28, %r83, 4;
	add.s64 	%rd29, %rd1, %rd28;
	ld.global.f32 	%f35, [%rd29];
	fma.rn.f32 	%f36, %f34, %f35, %f33;
	add.s32 	%r62, %r79, 3;
	mul.wide.u32 	%rd30, %r62, 4;
	add.s64 	%rd31, %rd2, %rd30;
	ld.global.f32 	%f37, [%rd31];
	mul.wide.u32 	%rd32, %r82, 4;
	add.s64 	%rd33, %rd1, %rd32;
	ld.global.f32 	%f38, [%rd33];
	fma.rn.f32 	%f39, %f37, %f38, %f36;
	mul.wide.u32 	%rd34, %r59, 4;
	add.s64 	%rd35, %rd2, %rd34;
	ld.global.f32 	%f40, [%rd35];
	mul.wide.u32 	%rd36, %r81, 4;
	add.s64 	%rd37, %rd1, %rd36;
	ld.global.f32 	%f41, [%rd37];
	fma.rn.f32 	%f72, %f40, %f41, %f39;
	add.s32 	%r88, %r88, 8;
	add.s32 	%r87, %r87, %r10;
	add.s32 	%r86, %r86, %r10;
	add.s32 	%r85, %r85, %r10;
	add.s32 	%r84, %r84, %r10;
	add.s32 	%r83, %r83, %r10;
	add.s32 	%r82, %r82, %r10;
	add.s32 	%r81, %r81, %r10;
	add.s32 	%r80, %r80, %r10;
	add.s32 	%r79, %r79, 8;
	setp.ne.s32 	%p6, %r88, 0;
	@%p6 bra 	$L__BB0_4;
$L__BB0_5:
	setp.eq.s32 	%p7, %r6, 0;
	@%p7 bra 	$L__BB0_13;
	and.b32  	%r39, %r45, 3;
	setp.lt.u32 	%p8, %r6, 4;
	@%p8 bra 	$L__BB0_8;
	add.s32 	%r63, %r90, %r5;
	mul.wide.u32 	%rd38, %r63, 4;
	add.s64 	%rd39, %rd2, %rd38;
	ld.global.f32 	%f43, [%rd39];
	mad.lo.s32 	%r64, %r90, %r44, %r3;
	mul.wide.u32 	%rd40, %r64, 4;
	add.s64 	%rd41, %rd1, %rd40;
	ld.global.f32 	%f44, [%rd41];
	fma.rn.f32 	%f45, %f43, %f44, %f72;
	add.s32 	%r65, %r63, 1;
	mul.wide.u32 	%rd42, %r65, 4;
	add.s64 	%rd43, %rd2, %rd42;
	ld.global.f32 	%f46, [%rd43];
	add.s32 	%r66, %r64, %r44;
	mul.wide.u32 	%rd44, %r66, 4;
	add.s64 	%rd45, %rd1, %rd44;
	ld.global.f32 	%f47, [%rd45];
	fma.rn.f32 	%f48, %f46, %f47, %f45;
	add.s32 	%r67, %r63, 2;
	mul.wide.u32 	%rd46, %r67, 4;
	add.s64 	%rd47, %rd2, %rd46;
	ld.global.f32 	%f49, [%rd47];
	add.s32 	%r68, %r66, %r44;
	mul.wide.u32 	%rd48, %r68, 4;
	add.s64 	%rd49, %rd1, %rd48;
	ld.global.f32 	%f50, [%rd49];
	fma.rn.f32 	%f51, %f49, %f50, %f48;
	add.s32 	%r69, %r63, 3;
	mul.wide.u32 	%rd50, %r69, 4;
	add.s64 	%rd51, %rd2, %rd50;
	ld.global.f32 	%f52, [%rd51];
	add.s32 	%r70, %r68, %r44;
	mul.wide.u32 	%rd52, %r70, 4;
	add.s64 	%rd53, %rd1, %rd52;
	ld.global.f32 	%f53, [%rd53];
	fma.rn.f32 	%f72, %f52, %f53, %f51;
	add.s32 	%r90, %r90, 4;
$L__BB0_8:
	setp.eq.s32 	%p9, %r39, 0;
	@%p9 bra 	$L__BB0_13;
	setp.eq.s32 	%p10, %r39, 1;
	@%p10 bra 	$L__BB0_11;
	add.s32 	%r71, %r90, %r5;
	mul.wide.u32 	%rd54, %r71, 4;
	add.s64 	%rd55, %rd2, %rd54;
	ld.global.f32 	%f55, [%rd55];
	mad.lo.s32 	%r72, %r90, %r44, %r3;
	mul.wide.u32 	%rd56, %r72, 4;
	add.s64 	%rd57, %rd1, %rd56;
	ld.global.f32 	%f56, [%rd57];
	fma.rn.f32 	%f57, %f55, %f56, %f72;
	add.s32 	%r73, %r71, 1;
	mul.wide.u32 	%rd58, %r73, 4;
	add.s64 	%rd59, %rd2, %rd58;
	ld.global.f32 	%f58, [%rd59];
	add.s32 	%r74, %r72, %r44;
	mul.wide.u32 	%rd60, %r74, 4;
	add.s64 	%rd61, %rd1, %rd60;
	ld.global.f32 	%f59, [%rd61];
	fma.rn.f32 	%f72, %f58, %f59, %f57;
	add.s32 	%r90, %r90, 2;
$L__BB0_11:
	and.b32  	%r75, %r45, 1;
	setp.eq.b32 	%p11, %r75, 1;
	not.pred 	%p12, %p11;
	@%p12 bra 	$L__BB0_13;
	add.s32 	%r76, %r90, %r5;
	mul.wide.u32 	%rd62, %r76, 4;
	add.s64 	%rd63, %rd2, %rd62;
	ld.global.f32 	%f60, [%rd63];
	mad.lo.s32 	%r77, %r90, %r44, %r3;
	mul.wide.u32 	%rd64, %r77, 4;
	add.s64 	%rd65, %rd1, %rd64;
	ld.global.f32 	%f61, [%rd65];
	fma.rn.f32 	%f72, %f60, %f61, %f72;
$L__BB0_13:
	ld.param.u64 	%rd69, [_Z18sgemm_naive_kerneliiifPfS_fS__param_7];
	mad.lo.s32 	%r78, %r44, %r4, %r3;
	cvta.to.global.u64 	%rd66, %rd69;
	mul.wide.u32 	%rd67, %r78, 4;
	add.s64 	%rd68, %rd66, %rd67;
	ld.global.f32 	%f62, [%rd68];
	mul.f32 	%f63, %f14, %f62;
	fma.rn.f32 	%f64, %f13, %f72, %f63;
	st.global.f32 	[%rd68], %f64;
$L__BB0_14:
	ret;

}


// ===== COMPILED SASS (sm_100) =====

	.target	sm_100

	.elftype	@"ET_EXEC"


//--------------------- .note.nv.tkinfo           --------------------------
	.section	.note.nv.tkinfo,"",@"SHT_NOTE"
	.sectionflags	@"SHF_NOTE_NV_TKINFO"
	.tkinfo
        /*0018*/ 	.word	0x00000002
        /*0030*/ 	.string	""
        /*0030*/ 	.string	"ptxas"
        /*0030*/ 	.string	"Cuda compilation tools, release 13.0, V13.0.88"
        /*0030*/ 	.string	"Build cuda_13.0.r13.0/compiler.36424714_0"
        /*0030*/ 	.string	"-arch sm_100 -m 64 "



//--------------------- .note.nv.cuinfo           --------------------------
	.section	.note.nv.cuinfo,"",@"SHT_NOTE"
	.sectionflags	@"SHF_NOTE_NV_CUINFO"
        /*0018*/ 	.short	0x0002
        /*001a*/ 	.short	0x0064
        /*001c*/ 	.short	0x0082
	.zero		2


//--------------------- .nv.info                  --------------------------
	.section	.nv.info,"",@"SHT_CUDA_INFO"
	.align	4


	//----- nvinfo : EIATTR_REGCOUNT
	.align		4
        /*0000*/ 	.byte	0x04, 0x2f
        /*0002*/ 	.short	(.L_1 - .L_0)
	.align		4
.L_0:
        /*0004*/ 	.word	index@(_Z18sgemm_naive_kerneliiifPfS_fS_)
        /*0008*/ 	.word	0x00000020


	//----- nvinfo : EIATTR_FRAME_SIZE
	.align		4
.L_1:
        /*000c*/ 	.byte	0x04, 0x11
        /*000e*/ 	.short	(.L_3 - .L_2)
	.align		4
.L_2:
        /*0010*/ 	.word	index@(_Z18sgemm_naive_kerneliiifPfS_fS_)
        /*0014*/ 	.word	0x00000000


	//----- nvinfo : EIATTR_MIN_STACK_SIZE
	.align		4
.L_3:
        /*0018*/ 	.byte	0x04, 0x12
        /*001a*/ 	.short	(.L_5 - .L_4)
	.align		4
.L_4:
        /*001c*/ 	.word	index@(_Z18sgemm_naive_kerneliiifPfS_fS_)
        /*0020*/ 	.word	0x00000000
.L_5:


//--------------------- .nv.compat                --------------------------
	.section	.nv.compat,"",@"SHT_CUDA_COMPAT_INFO"
	.align	4
        /*0000*/ 	.byte	0x02, 0x09, 0x00, 0x00, 0x02, 0x02, 0x01, 0x00, 0x02, 0x05, 0x05, 0x00, 0x03, 0x07, 0x01, 0x01
        /*0010*/ 	.byte	0x02, 0x03, 0x00, 0x00, 0x02, 0x06, 0x01, 0x00, 0x04, 0x0b, 0x08, 0x00, 0x09, 0x00, 0x00, 0x00
        /*0020*/ 	.byte	0x00, 0x00, 0x00, 0x00


//--------------------- .nv.info._Z18sgemm_naive_kerneliiifPfS_fS_ --------------------------
	.section	.nv.info._Z18sgemm_naive_kerneliiifPfS_fS_,"",@"SHT_CUDA_INFO"
	.sectionflags	@""
	.align	4


	//----- nvinfo : EIATTR_CUDA_API_VERSION
	.align		4
        /*0000*/ 	.byte	0x04, 0x37
        /*0002*/ 	.short	(.L_7 - .L_6)
.L_6:
        /*0004*/ 	.word	0x00000082


	//----- nvinfo : EIATTR_KPARAM_INFO
	.align		4
.L_7:
        /*0008*/ 	.byte	0x04, 0x17
        /*000a*/ 	.short	(.L_9 - .L_8)
.L_8:
        /*000c*/ 	.word	0x00000000
        /*0010*/ 	.short	0x0007
        /*0012*/ 	.short	0x0028
        /*0014*/ 	.byte	0x00, 0xf5, 0x21, 0x00


	//----- nvinfo : EIATTR_KPARAM_INFO
	.align		4
.L_9:
        /*0018*/ 	.byte	0x04, 0x17
        /*001a*/ 	.short	(.L_11 - .L_10)
.L_10:
        /*001c*/ 	.word	0x00000000
        /*0020*/ 	.short	0x0006
        /*0022*/ 	.short	0x0020
        /*0024*/ 	.byte	0x00, 0xf0, 0x11, 0x00


	//----- nvinfo : EIATTR_KPARAM_INFO
	.align		4
.L_11:
        /*0028*/ 	.byte	0x04, 0x17
        /*002a*/ 	.short	(.L_13 - .L_12)
.L_12:
        /*002c*/ 	.word	0x00000000
        /*0030*/ 	.short	0x0005
        /*0032*/ 	.short	0x0018
        /*0034*/ 	.byte	0x00, 0xf5, 0x21, 0x00


	//----- nvinfo : EIATTR_KPARAM_INFO
	.align		4
.L_13:
        /*0038*/ 	.byte	0x04, 0x17
        /*003a*/ 	.short	(.L_15 - .L_14)
.L_14:
        /*003c*/ 	.word	0x00000000
        /*0040*/ 	.short	0x0004
        /*0042*/ 	.short	0x0010
        /*0044*/ 	.byte	0x00, 0xf5, 0x21, 0x00


	//----- nvinfo : EIATTR_KPARAM_INFO
	.align		4
.L_15:
        /*0048*/ 	.byte	0x04, 0x17
        /*004a*/ 	.short	(.L_17 - .L_16)
.L_16:
        /*004c*/ 	.word	0x00000000
        /*0050*/ 	.short	0x0003
        /*0052*/ 	.short	0x000c
        /*0054*/ 	.byte	0x00, 0xf0, 0x11, 0x00


	//----- nvinfo : EIATTR_KPARAM_INFO
	.align		4
.L_17:
        /*0058*/ 	.byte	0x04, 0x17
        /*005a*/ 	.short	(.L_19 - .L_18)
.L_18:
        /*005c*/ 	.word	0x00000000
        /*0060*/ 	.short	0x0002
        /*0062*/ 	.short	0x0008
        /*0064*/ 	.byte	0x00, 0xf0, 0x11, 0x00


	//----- nvinfo : EIATTR_KPARAM_INFO
	.align		4
.L_19:
        /*0068*/ 	.byte	0x04, 0x17
        /*006a*/ 	.short	(.L_21 - .L_20)
.L_20:
        /*006c*/ 	.word	0x00000000
        /*0070*/ 	.short	0x0001
        /*0072*/ 	.short	0x0004
        /*0074*/ 	.byte	0x00, 0xf0, 0x11, 0x00


	//----- nvinfo : EIATTR_KPARAM_INFO
	.align		4
.L_21:
        /*0078*/ 	.byte	0x04, 0x17
        /*007a*/ 	.short	(.L_23 - .L_22)
.L_22:
        /*007c*/ 	.word	0x00000000
        /*0080*/ 	.short	0x0000
        /*0082*/ 	.short	0x0000
        /*0084*/ 	.byte	0x00, 0xf0, 0x11, 0x00


	//----- nvinfo : EIATTR_SPARSE_MMA_MASK
	.align		4
.L_23:
        /*0088*/ 	.byte	0x03, 0x50
        /*008a*/ 	.short	0x0000


	//----- nvinfo : EIATTR_MAXREG_COUNT
	.align		4
        /*008c*/ 	.byte	0x03, 0x1b
        /*008e*/ 	.short	0x00ff


	//----- nvinfo : EIATTR_MERCURY_ISA_VERSION
	.align		4
        /*0090*/ 	.byte	0x03, 0x5f
        /*0092*/ 	.short	0x0101


	//----- nvinfo : EIATTR_VRC_CTA_INIT_COUNT
	.align		4
        /*0094*/ 	.byte	0x02, 0x4a
	.zero		1
	.zero		1


	//----- nvinfo : EIATTR_EXIT_INSTR_OFFSETS
	.align		4
        /*0098*/ 	.byte	0x04, 0x1c
        /*009a*/ 	.short	(.L_25 - .L_24)


	//   ....[0]....
.L_24:
        /*009c*/ 	.word	0x000000d0


	//   ....[1]....
        /*00a0*/ 	.word	0x00000ad0


	//----- nvinfo : EIATTR_CBANK_PARAM_SIZE
	.align		4
.L_25:
        /*00a4*/ 	.byte	0x03, 0x19
        /*00a6*/ 	.short	0x0030


	//----- nvinfo : EIATTR_PARAM_CBANK
	.align		4
        /*00a8*/ 	.byte	0x04, 0x0a
        /*00aa*/ 	.short	(.L_27 - .L_26)
	.align		4
.L_26:
        /*00ac*/ 	.word	index@(.nv.constant0._Z18sgemm_naive_kerneliiifPfS_fS_)
        /*00b0*/ 	.short	0x0380
        /*00b2*/ 	.short	0x0030


	//----- nvinfo : EIATTR_SW_WAR
	.align		4
.L_27:
        /*00b4*/ 	.byte	0x04, 0x36
        /*00b6*/ 	.short	(.L_29 - .L_28)
.L_28:
        /*00b8*/ 	.word	0x00000008
.L_29:


//--------------------- .nv.callgraph             --------------------------
	.section	.nv.callgraph,"",@"SHT_CUDA_CALLGRAPH"
	.align	4
	.sectionentsize	8
	.align		4
        /*0000*/ 	.word	0x00000000
	.align		4
        /*0004*/ 	.word	0xffffffff
	.align		4
        /*0008*/ 	.word	0x00000000
	.align		4
        /*000c*/ 	.word	0xfffffffe
	.align		4
        /*0010*/ 	.word	0x00000000
	.align		4
        /*0014*/ 	.word	0xfffffffd
	.align		4
        /*0018*/ 	.word	0x00000000
	.align		4
        /*001c*/ 	.word	0xfffffffc


//--------------------- .text._Z18sgemm_naive_kerneliiifPfS_fS_ --------------------------
	.section	.text._Z18sgemm_naive_kerneliiifPfS_fS_,"ax",@progbits
	.align	128
        .global         _Z18sgemm_naive_kerneliiifPfS_fS_
        .type           _Z18sgemm_naive_kerneliiifPfS_fS_,@function
        .size           _Z18sgemm_naive_kerneliiifPfS_fS_,(.L_x_5 - _Z18sgemm_naive_kerneliiifPfS_fS_)
        .other          _Z18sgemm_naive_kerneliiifPfS_fS_,@"STO_CUDA_ENTRY STV_DEFAULT"
_Z18sgemm_naive_kerneliiifPfS_fS_:
.text._Z18sgemm_naive_kerneliiifPfS_fS_:
[----:B------:R-:W-:Y:S01]  /*0000*/  LDC R1, c[0x0][0x37c] ;  /* 0x0000df00ff017b82 */ /* 0x000fe20000000800 */
[----:B------:R-:W0:Y:S07]  /*0010*/  S2R R8, SR_TID.X ;  /* 0x0000000000087919 */ /* 0x000e2e0000002100 */
[----:B------:R-:W1:Y:S01]  /*0020*/  S2UR UR4, SR_CTAID.X ;  /* 0x00000000000479c3 */ /* 0x000e620000002500 */
[----:B------:R-:W1:Y:S01]  /*0030*/  LDCU UR5, c[0x0][0x360] ;  /* 0x00006c00ff0577ac */ /* 0x000e620008000800 */
[----:B------:R-:W2:Y:S06]  /*0040*/  S2R R2, SR_TID.Y ;  /* 0x0000000000027919 */ /* 0x000eac0000002200 */
[----:B------:R-:W2:Y:S08]  /*0050*/  S2UR UR6, SR_CTAID.Y ;  /* 0x00000000000679c3 */ /* 0x000eb00000002600 */
[----:B------:R-:W2:Y:S08]  /*0060*/  LDC R3, c[0x0][0x364] ;  /* 0x0000d900ff037b82 */ /* 0x000eb00000000800 */
[----:B------:R-:W3:Y:S01]  /*0070*/  LDC.64 R4, c[0x0][0x380] ;  /* 0x0000e000ff047b82 */ /* 0x000ee20000000a00 */
[----:B-1----:R-:W-:-:S06]  /*0080*/  UIMAD UR4, UR4, UR5, URZ ;  /* 0x00000005040472a4 */ /* 0x002fcc000f8e02ff */
[----:B0-----:R-:W-:Y:S01]  /*0090*/  IADD3 R0, PT, PT, R8, UR4, RZ ;  /* 0x0000000408007c10 */ /* 0x001fe2000fffe0ff */
[----:B--2---:R-:W-:-:S03]  /*00a0*/  IMAD R3, R3, UR6, R2 ;  /* 0x0000000603037c24 */ /* 0x004fc6000f8e0202 */
[----:B---3--:R-:W-:-:S04]  /*00b0*/  ISETP.GE.U32.AND P0, PT, R0, R5, PT ;  /* 0x000000050000720c */ /* 0x008fc80003f06070 */
[----:B------:R-:W-:-:S13]  /*00c0*/  ISETP.GE.U32.OR P0, PT, R3, R4, P0 ;  /* 0x000000040300720c */ /* 0x000fda0000706470 */
[----:B------:R-:W-:Y:S05]  /*00d0*/  @P0 EXIT ;  /* 0x000000000000094d */ /* 0x000fea0003800000 */
[----:B------:R-:W0:Y:S01]  /*00e0*/  LDC R2, c[0x0][0x388] ;  /* 0x0000e200ff027b82 */ /* 0x000e220000000800 */
[----:B------:R-:W1:Y:S01]  /*00f0*/  LDCU.64 UR6, c[0x0][0x358] ;  /* 0x00006b00ff0677ac */ /* 0x000e620008000a00 */
[----:B------:R-:W-:Y:S01]  /*0100*/  HFMA2 R25, -RZ, RZ, 0, 0 ;  /* 0x00000000ff197431 */ /* 0x000fe200000001ff */
[----:B0-----:R-:W-:-:S13]  /*0110*/  ISETP.GE.AND P0, PT, R2, 0x1, PT ;  /* 0x000000010200780c */ /* 0x001fda0003f06270 */
[----:B-1----:R-:W-:Y:S05]  /*0120*/  @!P0 BRA `(.L_x_0) ;  /* 0x0000000800448947 */ /* 0x002fea0003800000 */
[C---:B------:R-:W-:Y:S02]  /*0130*/  ISETP.GE.U32.AND P1, PT, R2.reuse, 0x8, PT ;  /* 0x000000080200780c */ /* 0x040fe40003f26070 */
[----:B------:R-:W-:Y:S02]  /*0140*/  LOP3.LUT R6, R2, 0x7, RZ, 0xc0, !PT ;  /* 0x0000000702067812 */ /* 0x000fe400078ec0ff */
[----:B------:R-:W-:Y:S02]  /*0150*/  MOV R25, RZ ;  /* 0x000000ff00197202 */ /* 0x000fe40000000f00 */
[----:B------:R-:W-:Y:S02]  /*0160*/  ISETP.NE.AND P0, PT, R6, RZ, PT ;  /* 0x000000ff0600720c */ /* 0x000fe40003f05270 */
[----:B------:R-:W-:-:S05]  /*0170*/  MOV R7, RZ ;  /* 0x000000ff00077202 */ /* 0x000fca0000000f00 */
[----:B------:R-:W-:Y:S06]  /*0180*/  @!P1 BRA `(.L_x_1) ;  /* 0x0000000400249947 */ /* 0x000fec0003800000 */
[----:B------:R-:W-:Y:S01]  /*0190*/  LOP3.LUT R7, R2, 0x7ffffff8, RZ, 0xc0, !PT ;  /* 0x7ffffff802077812 */ /* 0x000fe200078ec0ff */
[C---:B------:R-:W-:Y:S01]  /*01a0*/  IMAD R10, R5.reuse, 0x3, R0 ;  /* 0x00000003050a7824 */ /* 0x040fe200078e0200 */
[C---:B------:R-:W-:Y:S01]  /*01b0*/  IADD3 R4, PT, PT, R5.reuse, UR4, R8 ;  /* 0x0000000405047c10 */ /* 0x040fe2000fffe008 */
[C-C-:B------:R-:W-:Y:S01]  /*01c0*/  IMAD R14, R5.reuse, 0x5, R0.reuse ;  /* 0x00000005050e7824 */ /* 0x140fe200078e0200 */
[CC--:B------:R-:W-:Y:S01]  /*01d0*/  LEA R8, R5.reuse, R0.reuse, 0x1 ;  /* 0x0000000005087211 */ /* 0x0c0fe200078e08ff */
[C-C-:B------:R-:W-:Y:S01]  /*01e0*/  IMAD R9, R5.reuse, 0x6, R0.reuse ;  /* 0x0000000605097824 */ /* 0x140fe200078e0200 */
[C---:B------:R-:W-:Y:S01]  /*01f0*/  LEA R12, R5.reuse, R0, 0x2 ;  /* 0x00000000050c7211 */ /* 0x040fe200078e10ff */
[----:B------:R-:W-:Y:S01]  /*0200*/  IMAD R11, R5, 0x7, R0 ;  /* 0x00000007050b7824 */ /* 0x000fe200078e0200 */
[----:B------:R-:W-:Y:S01]  /*0210*/  MOV R25, RZ ;  /* 0x000000ff00197202 */ /* 0x000fe20000000f00 */
[----:B------:R-:W-:Y:S01]  /*0220*/  IMAD R15, R3, R2, 0x3 ;  /* 0x00000003030f7424 */ /* 0x000fe200078e0202 */
[----:B------:R-:W-:-:S02]  /*0230*/  MOV R13, R0 ;  /* 0x00000000000d7202 */ /* 0x000fc40000000f00 */
[----:B------:R-:W-:-:S07]  /*0240*/  IADD3 R24, PT, PT, -R7, RZ, RZ ;  /* 0x000000ff07187210 */ /* 0x000fce0007ffe1ff */
.L_x_2:
[----:B------:R-:W0:Y:S01]  /*0250*/  LDC.64 R20, c[0x0][0x390] ;  /* 0x0000e400ff147b82 */ /* 0x000e220000000a00 */
[----:B------:R-:W-:-:S07]  /*0260*/  IADD3 R23, PT, PT, R15, -0x3, RZ ;  /* 0xfffffffd0f177810 */ /* 0x000fce0007ffe0ff */
[----:B------:R-:W1:Y:S01]  /*0270*/  LDC.64 R16, c[0x0][0x398] ;  /* 0x0000e600ff107b82 */ /* 0x000e620000000a00 */
[----:B0-----:R-:W-:-:S06]  /*0280*/  IMAD.WIDE.U32 R22, R23, 0x4, R20 ;  /* 0x0000000417167825 */ /* 0x001fcc00078e0014 */
[----:B------:R-:W2:Y:S01]  /*0290*/  LDG.E R22, desc[UR6][R22.64] ;  /* 0x0000000616167981 */ /* 0x000ea2000c1e1900 */
[----:B-1----:R-:W-:-:S06]  /*02a0*/  IMAD.WIDE.U32 R18, R13, 0x4, R16 ;  /* 0x000000040d127825 */ /* 0x002fcc00078e0010 */
[----:B------:R-:W2:Y:S01]  /*02b0*/  LDG.E R18, desc[UR6][R18.64] ;  /* 0x0000000612127981 */ /* 0x000ea2000c1e1900 */
[----:B------:R-:W-:Y:S01]  /*02c0*/  IADD3 R27, PT, PT, R15, -0x2, RZ ;  /* 0xfffffffe0f1b7810 */ /* 0x000fe20007ffe0ff */
[----:B------:R-:W-:-:S06]  /*02d0*/  IMAD.WIDE.U32 R28, R4, 0x4, R16 ;  /* 0x00000004041c7825 */ /* 0x000fcc00078e0010 */
[----:B------:R-:W3:Y:S01]  /*02e0*/  LDG.E R28, desc[UR6][R28.64] ;  /* 0x000000061c1c7981 */ /* 0x000ee2000c1e1900 */
[----:B--2---:R-:W-:Y:S01]  /*02f0*/  FFMA R25, R22, R18, R25 ;  /* 0x0000001216197223 */ /* 0x004fe20000000019 */
[----:B------:R-:W-:Y:S01]  /*0300*/  IMAD.WIDE.U32 R22, R27, 0x4, R20 ;  /* 0x000000041b167825 */ /* 0x000fe200078e0014 */
[----:B------:R-:W-:-:S05]  /*0310*/  IADD3 R27, PT, PT, R15, -0x1, RZ ;  /* 0xffffffff0f1b7810 */ /* 0x000fca0007ffe0ff */
[----:B------:R-:W-:Y:S01]  /*0320*/  IMAD.WIDE.U32 R26, R27, 0x4, R20 ;  /* 0x000000041b1a7825 */ /* 0x000fe200078e0014 */
[----:B------:R-:W3:Y:S04]  /*0330*/  LDG.E R22, desc[UR6][R22.64] ;  /* 0x0000000616167981 */ /* 0x000ee8000c1e1900 */
[----:B------:R0:W2:Y:S02]  /*0340*/  LDG.E R18, desc[UR6][R26.64] ;  /* 0x000000061a127981 */ /* 0x0000a4000c1e1900 */
[----:B0-----:R-:W-:-:S05]  /*0350*/  IMAD.WIDE.U32 R26, R8, 0x4, R16 ;  /* 0x00000004081a7825 */ /* 0x001fca00078e0010 */
[----:B------:R-:W2:Y:S01]  /*0360*/  LDG.E R19, desc[UR6][R26.64] ;  /* 0x000000061a137981 */ /* 0x000ea2000c1e1900 */
[----:B------:R-:W-:Y:S01]  /*0370*/  IADD3 R23, PT, PT, R15, 0x1, RZ ;  /* 0x000000010f177810 */ /* 0x000fe20007ffe0ff */
[----:B---3--:R-:W-:-:S04]  /*0380*/  FFMA R25, R22, R28, R25 ;  /* 0x0000001c16197223 */ /* 0x008fc80000000019 */
[----:B--2---:R-:W-:Y:S01]  /*0390*/  FFMA R25, R18, R19, R25 ;  /* 0x0000001312197223 */ /* 0x004fe20000000019 */
[----:B------:R-:W-:-:S05]  /*03a0*/  IMAD.WIDE.U32 R18, R15, 0x4, R20 ;  /* 0x000000040f127825 */ /* 0x000fca00078e0014 */
[----:B------:R0:W2:Y:S02]  /*03b0*/  LDG.E R28, desc[UR6][R18.64] ;  /* 0x00000006121c7981 */ /* 0x0000a4000c1e1900 */
[----:B0-----:R-:W-:-:S04]  /*03c0*/  IMAD.WIDE.U32 R18, R23, 0x4, R20 ;  /* 0x0000000417127825 */ /* 0x001fc800078e0014 */
[--C-:B------:R-:W-:Y:S02]  /*03d0*/  IMAD.WIDE.U32 R22, R10, 0x4, R16.reuse ;  /* 0x000000040a167825 */ /* 0x100fe400078e0010 */
[----:B------:R-:W3:Y:S04]  /*03e0*/  LDG.E R18, desc[UR6][R18.64] ;  /* 0x0000000612127981 */ /* 0x000ee8000c1e1900 */
[----:B------:R0:W2:Y:S02]  /*03f0*/  LDG.E R29, desc[UR6][R22.64] ;  /* 0x00000006161d7981 */ /* 0x0000a4000c1e1900 */
[----:B0-----:R-:W-:-:S05]  /*0400*/  IMAD.WIDE.U32 R22, R12, 0x4, R16 ;  /* 0x000000040c167825 */ /* 0x001fca00078e0010 */
[----:B------:R0:W3:Y:S01]  /*0410*/  LDG.E R26, desc[UR6][R22.64] ;  /* 0x00000006161a7981 */ /* 0x0000e2000c1e1900 */
[C---:B------:R-:W-:Y:S02]  /*0420*/  IADD3 R27, PT, PT, R15.reuse, 0x3, RZ ;  /* 0x000000030f1b7810 */ /* 0x040fe40007ffe0ff */
[C---:B0-----:R-:W-:Y:S01]  /*0430*/  IADD3 R23, PT, PT, R15.reuse, 0x4, RZ ;  /* 0x000000040f177810 */ /* 0x041fe20007ffe0ff */
[----:B--2---:R-:W-:Y:S01]  /*0440*/  FFMA R25, R28, R29, R25 ;  /* 0x0000001d1c197223 */ /* 0x004fe20000000019 */
[----:B------:R-:W-:-:S05]  /*0450*/  IADD3 R29, PT, PT, R15, 0x2, RZ ;  /* 0x000000020f1d7810 */ /* 0x000fca0007ffe0ff */
[----:B------:R-:W-:-:S06]  /*0460*/  IMAD.WIDE.U32 R28, R29, 0x4, R20 ;  /* 0x000000041d1c7825 */ /* 0x000fcc00078e0014 */
[----:B------:R-:W2:Y:S01]  /*0470*/  LDG.E R28, desc[UR6][R28.64] ;  /* 0x000000061c1c7981 */ /* 0x000ea2000c1e1900 */
[----:B---3--:R-:W-:Y:S01]  /*0480*/  FFMA R25, R18, R26, R25 ;  /* 0x0000001a12197223 */ /* 0x008fe20000000019 */
[----:B------:R-:W-:-:S04]  /*0490*/  IMAD.WIDE.U32 R18, R14, 0x4, R16 ;  /* 0x000000040e127825 */ /* 0x000fc800078e0010 */
[--C-:B------:R-:W-:Y:S02]  /*04a0*/  IMAD.WIDE.U32 R26, R27, 0x4, R20.reuse ;  /* 0x000000041b1a7825 */ /* 0x100fe400078e0014 */
[----:B------:R-:W2:Y:S02]  /*04b0*/  LDG.E R18, desc[UR6][R18.64] ;  /* 0x0000000612127981 */ /* 0x000ea4000c1e1900 */
[----:B------:R-:W-:Y:S02]  /*04c0*/  IMAD.WIDE.U32 R20, R23, 0x4, R20 ;  /* 0x0000000417147825 */ /* 0x000fe400078e0014 */
[----:B------:R-:W3:Y:S02]  /*04d0*/  LDG.E R26, desc[UR6][R26.64] ;  /* 0x000000061a1a7981 */ /* 0x000ee4000c1e1900 */
[--C-:B------:R-:W-:Y:S02]  /*04e0*/  IMAD.WIDE.U32 R22, R9, 0x4, R16.reuse ;  /* 0x0000000409167825 */ /* 0x100fe400078e0010 */
[----:B------:R-:W4:Y:S02]  /*04f0*/  LDG.E R20, desc[UR6][R20.64] ;  /* 0x0000000614147981 */ /* 0x000f24000c1e1900 */
[----:B------:R-:W-:-:S02]  /*0500*/  IMAD.WIDE.U32 R16, R11, 0x4, R16 ;  /* 0x000000040b107825 */ /* 0x000fc400078e0010 */
[----:B------:R-:W3:Y:S04]  /*0510*/  LDG.E R23, desc[UR6][R22.64] ;  /* 0x0000000616177981 */ /* 0x000ee8000c1e1900 */
[----:B------:R-:W4:Y:S01]  /*0520*/  LDG.E R16, desc[UR6][R16.64] ;  /* 0x0000000610107981 */ /* 0x000f22000c1e1900 */
[----:B------:R-:W-:-:S04]  /*0530*/  IADD3 R24, PT, PT, R24, 0x8, RZ ;  /* 0x0000000818187810 */ /* 0x000fc80007ffe0ff */
[----:B------:R-:W-:Y:S02]  /*0540*/  ISETP.NE.AND P1, PT, R24, RZ, PT ;  /* 0x000000ff1800720c */ /* 0x000fe40003f25270 */
[----:B------:R-:W-:Y:S02]  /*0550*/  IADD3 R15, PT, PT, R15, 0x8, RZ ;  /* 0x000000080f0f7810 */ /* 0x000fe40007ffe0ff */
[C---:B------:R-:W-:Y:S02]  /*0560*/  LEA R4, R5.reuse, R4, 0x3 ;  /* 0x0000000405047211 */ /* 0x040fe400078e18ff */
[C---:B------:R-:W-:Y:S02]  /*0570*/  LEA R8, R5.reuse, R8, 0x3 ;  /* 0x0000000805087211 */ /* 0x040fe400078e18ff */
[C---:B------:R-:W-:Y:S02]  /*0580*/  LEA R10, R5.reuse, R10, 0x3 ;  /* 0x0000000a050a7211 */ /* 0x040fe400078e18ff */
[----:B------:R-:W-:-:S02]  /*0590*/  LEA R12, R5, R12, 0x3 ;  /* 0x0000000c050c7211 */ /* 0x000fc400078e18ff */
[C---:B------:R-:W-:Y:S02]  /*05a0*/  LEA R14, R5.reuse, R14, 0x3 ;  /* 0x0000000e050e7211 */ /* 0x040fe400078e18ff */
[C---:B------:R-:W-:Y:S02]  /*05b0*/  LEA R9, R5.reuse, R9, 0x3 ;  /* 0x0000000905097211 */ /* 0x040fe400078e18ff */
[C---:B------:R-:W-:Y:S02]  /*05c0*/  LEA R11, R5.reuse, R11, 0x3 ;  /* 0x0000000b050b7211 */ /* 0x040fe400078e18ff */
[----:B------:R-:W-:Y:S01]  /*05d0*/  LEA R13, R5, R13, 0x3 ;  /* 0x0000000d050d7211 */ /* 0x000fe200078e18ff */
[----:B--2---:R-:W-:-:S04]  /*05e0*/  FFMA R25, R28, R18, R25 ;  /* 0x000000121c197223 */ /* 0x004fc80000000019 */
[----:B---3--:R-:W-:-:S04]  /*05f0*/  FFMA R25, R26, R23, R25 ;  /* 0x000000171a197223 */ /* 0x008fc80000000019 */
[----:B----4-:R-:W-:Y:S01]  /*0600*/  FFMA R25, R20, R16, R25 ;  /* 0x0000001014197223 */ /* 0x010fe20000000019 */
[----:B------:R-:W-:Y:S06]  /*0610*/  @P1 BRA `(.L_x_2) ;  /* 0xfffffffc000c1947 */ /* 0x000fec000383ffff */
.L_x_1:
[----:B------:R-:W-:Y:S05]  /*0620*/  @!P0 BRA `(.L_x_0) ;  /* 0x0000000400048947 */ /* 0x000fea0003800000 */
[----:B------:R-:W-:Y:S02]  /*0630*/  ISETP.GE.U32.AND P0, PT, R6, 0x4, PT ;  /* 0x000000040600780c */ /* 0x000fe40003f06070 */
[----:B------:R-:W-:-:S04]  /*0640*/  LOP3.LUT R24, R2, 0x3, RZ, 0xc0, !PT ;  /* 0x0000000302187812 */ /* 0x000fc800078ec0ff */
[----:B------:R-:W-:-:S07]  /*0650*/  ISETP.NE.AND P1, PT, R24, RZ, PT ;  /* 0x000000ff1800720c */ /* 0x000fce0003f25270 */
[----:B------:R-:W-:Y:S06]  /*0660*/  @!P0 BRA `(.L_x_3) ;  /* 0x00000000007c8947 */ /* 0x000fec0003800000 */
[----:B------:R-:W0:Y:S01]  /*0670*/  LDC.64 R8, c[0x0][0x398] ;  /* 0x0000e600ff087b82 */ /* 0x000e220000000a00 */
[----:B------:R-:W-:Y:S02]  /*0680*/  IMAD R13, R3, R2, R7 ;  /* 0x00000002030d7224 */ /* 0x000fe400078e0207 */
[----:B------:R-:W-:-:S03]  /*0690*/  IMAD R6, R7, R5, R0 ;  /* 0x0000000507067224 */ /* 0x000fc600078e0200 */
[C---:B------:R-:W-:Y:S02]  /*06a0*/  IADD3 R21, PT, PT, R13.reuse, 0x1, RZ ;  /* 0x000000010d157810 */ /* 0x040fe40007ffe0ff */
[----:B------:R-:W1:Y:S01]  /*06b0*/  LDC.64 R10, c[0x0][0x390] ;  /* 0x0000e400ff0a7b82 */ /* 0x000e620000000a00 */
[C---:B------:R-:W-:Y:S02]  /*06c0*/  IADD3 R15, PT, PT, R13.reuse, 0x2, RZ ;  /* 0x000000020d0f7810 */ /* 0x040fe40007ffe0ff */
[----:B------:R-:W-:Y:S01]  /*06d0*/  IADD3 R27, PT, PT, R13, 0x3, RZ ;  /* 0x000000030d1b7810 */ /* 0x000fe20007ffe0ff */
[C---:B0-----:R-:W-:Y:S01]  /*06e0*/  IMAD.WIDE.U32 R18, R6.reuse, 0x4, R8 ;  /* 0x0000000406127825 */ /* 0x041fe200078e0008 */
[----:B------:R-:W-:-:S04]  /*06f0*/  IADD3 R6, PT, PT, R6, R5, RZ ;  /* 0x0000000506067210 */ /* 0x000fc80007ffe0ff */
[CC--:B------:R-:W-:Y:S01]  /*0700*/  IADD3 R14, PT, PT, R6.reuse, R5.reuse, RZ ;  /* 0x00000005060e7210 */ /* 0x0c0fe20007ffe0ff */
[--C-:B-1----:R-:W-:Y:S01]  /*0710*/  IMAD.WIDE.U32 R22, R13, 0x4, R10.reuse ;  /* 0x000000040d167825 */ /* 0x102fe200078e000a */
[----:B------:R-:W2:Y:S03]  /*0720*/  LDG.E R18, desc[UR6][R18.64] ;  /* 0x0000000612127981 */ /* 0x000ea6000c1e1900 */
[----:B------:R-:W-:Y:S01]  /*0730*/  IMAD.WIDE.U32 R20, R21, 0x4, R10 ;  /* 0x0000000415147825 */ /* 0x000fe200078e000a */
[----:B------:R-:W2:Y:S03]  /*0740*/  LDG.E R4, desc[UR6][R22.64] ;  /* 0x0000000616047981 */ /* 0x000ea6000c1e1900 */
[----:B------:R-:W-:Y:S01]  /*0750*/  IMAD.WIDE.U32 R16, R6, 0x4, R8 ;  /* 0x0000000406107825 */ /* 0x000fe200078e0008 */
[----:B------:R-:W-:Y:S01]  /*0760*/  IADD3 R29, PT, PT, R14, R5, RZ ;  /* 0x000000050e1d7210 */ /* 0x000fe20007ffe0ff */
[----:B------:R-:W3:Y:S02]  /*0770*/  LDG.E R20, desc[UR6][R20.64] ;  /* 0x0000000614147981 */ /* 0x000ee4000c1e1900 */
[----:B------:R-:W-:-:S02]  /*0780*/  IMAD.WIDE.U32 R12, R15, 0x4, R10 ;  /* 0x000000040f0c7825 */ /* 0x000fc400078e000a */
[----:B------:R-:W3:Y:S02]  /*0790*/  LDG.E R17, desc[UR6][R16.64] ;  /* 0x0000000610117981 */ /* 0x000ee4000c1e1900 */
[----:B------:R-:W-:Y:S02]  /*07a0*/  IMAD.WIDE.U32 R14, R14, 0x4, R8 ;  /* 0x000000040e0e7825 */ /* 0x000fe400078e0008 */
[----:B------:R-:W4:Y:S02]  /*07b0*/  LDG.E R13, desc[UR6][R12.64] ;  /* 0x000000060c0d7981 */ /* 0x000f24000c1e1900 */
[----:B------:R-:W-:Y:S02]  /*07c0*/  IMAD.WIDE.U32 R10, R27, 0x4, R10 ;  /* 0x000000041b0a7825 */ /* 0x000fe400078e000a */
[----:B------:R-:W4:Y:S02]  /*07d0*/  LDG.E R14, desc[UR6][R14.64] ;  /* 0x000000060e0e7981 */ /* 0x000f24000c1e1900 */
[----:B------:R-:W-:-:S02]  /*07e0*/  IMAD.WIDE.U32 R8, R29, 0x4, R8 ;  /* 0x000000041d087825 */ /* 0x000fc400078e0008 */
[----:B------:R-:W5:Y:S04]  /*07f0*/  LDG.E R11, desc[UR6][R10.64] ;  /* 0x000000060a0b7981 */ /* 0x000f68000c1e1900 */
[----:B------:R-:W5:Y:S01]  /*0800*/  LDG.E R8, desc[UR6][R8.64] ;  /* 0x0000000608087981 */ /* 0x000f62000c1e1900 */
[----:B------:R-:W-:Y:S01]  /*0810*/  IADD3 R7, PT, PT, R7, 0x4, RZ ;  /* 0x0000000407077810 */ /* 0x000fe20007ffe0ff */
[----:B--2---:R-:W-:-:S04]  /*0820*/  FFMA R25, R4, R18, R25 ;  /* 0x0000001204197223 */ /* 0x004fc80000000019 */
[----:B---3--:R-:W-:-:S04]  /*0830*/  FFMA R20, R20, R17, R25 ;  /* 0x0000001114147223 */ /* 0x008fc80000000019 */
[----:B----4-:R-:W-:-:S04]  /*0840*/  FFMA R20, R13, R14, R20 ;  /* 0x0000000e0d147223 */ /* 0x010fc80000000014 */
[----:B-----5:R-:W-:-:S07]  /*0850*/  FFMA R25, R11, R8, R20 ;  /* 0x000000080b197223 */ /* 0x020fce0000000014 */
.L_x_3:
[----:B------:R-:W-:Y:S05]  /*0860*/  @!P1 BRA `(.L_x_0) ;  /* 0x0000000000749947 */ /* 0x000fea0003800000 */
[----:B------:R-:W0:Y:S01]  /*0870*/  LDC.64 R16, c[0x0][0x390] ;  /* 0x0000e400ff107b82 */ /* 0x000e220000000a00 */
[----:B------:R-:W-:Y:S02]  /*0880*/  ISETP.NE.AND P0, PT, R24, 0x1, PT ;  /* 0x000000011800780c */ /* 0x000fe40003f05270 */
[----:B------:R-:W-:-:S04]  /*0890*/  LOP3.LUT R4, R2, 0x1, RZ, 0xc0, !PT ;  /* 0x0000000102047812 */ /* 0x000fc800078ec0ff */
[----:B------:R-:W-:Y:S01]  /*08a0*/  ISETP.NE.U32.AND P1, PT, R4, 0x1, PT ;  /* 0x000000010400780c */ /* 0x000fe20003f25070 */
[----:B------:R-:W1:Y:S06]  /*08b0*/  LDC.64 R8, c[0x0][0x398] ;  /* 0x0000e600ff087b82 */ /* 0x000e6c0000000a00 */
[----:B------:R-:W-:Y:S02]  /*08c0*/  @P0 IMAD R15, R3, R2, R7 ;  /* 0x00000002030f0224 */ /* 0x000fe400078e0207 */
[----:B------:R-:W2:Y:S01]  /*08d0*/  LDC.64 R10, c[0x0][0x390] ;  /* 0x0000e400ff0a7b82 */ /* 0x000ea20000000a00 */
[C---:B------:R-:W-:Y:S01]  /*08e0*/  @P0 IMAD R14, R7.reuse, R5, R0 ;  /* 0x00000005070e0224 */ /* 0x040fe200078e0200 */
[----:B------:R-:W-:-:S02]  /*08f0*/  @P0 IADD3 R7, PT, PT, R7, 0x2, RZ ;  /* 0x0000000207070810 */ /* 0x000fc40007ffe0ff */
[C---:B------:R-:W-:Y:S02]  /*0900*/  @P0 IADD3 R21, PT, PT, R15.reuse, 0x1, RZ ;  /* 0x000000010f150810 */ /* 0x040fe40007ffe0ff */
[----:B------:R-:W-:Y:S02]  /*0910*/  @P0 IADD3 R23, PT, PT, R14, R5, RZ ;  /* 0x000000050e170210 */ /* 0x000fe40007ffe0ff */
[----:B------:R-:W3:Y:S01]  /*0920*/  LDC.64 R12, c[0x0][0x398] ;  /* 0x0000e600ff0c7b82 */ /* 0x000ee20000000a00 */
[----:B0-----:R-:W-:-:S04]  /*0930*/  @P0 IMAD.WIDE.U32 R18, R15, 0x4, R16 ;  /* 0x000000040f120825 */ /* 0x001fc800078e0010 */
[----:B------:R-:W-:Y:S01]  /*0940*/  @P0 IMAD.WIDE.U32 R16, R21, 0x4, R16 ;  /* 0x0000000415100825 */ /* 0x000fe200078e0010 */
[----:B------:R-:W4:Y:S03]  /*0950*/  @P0 LDG.E R4, desc[UR6][R18.64] ;  /* 0x0000000612040981 */ /* 0x000f26000c1e1900 */
[----:B-1----:R-:W-:Y:S02]  /*0960*/  @P0 IMAD.WIDE.U32 R14, R14, 0x4, R8 ;  /* 0x000000040e0e0825 */ /* 0x002fe400078e0008 */
[----:B------:R-:W5:Y:S02]  /*0970*/  @P0 LDG.E R17, desc[UR6][R16.64] ;  /* 0x0000000610110981 */ /* 0x000f64000c1e1900 */
[----:B------:R-:W-:Y:S02]  /*0980*/  @!P1 IMAD R21, R3, R2, R7 ;  /* 0x0000000203159224 */ /* 0x000fe400078e0207 */
[----:B------:R-:W-:Y:S01]  /*0990*/  @P0 IMAD.WIDE.U32 R8, R23, 0x4, R8 ;  /* 0x0000000417080825 */ /* 0x000fe200078e0008 */
[----:B------:R-:W4:Y:S03]  /*09a0*/  @P0 LDG.E R14, desc[UR6][R14.64] ;  /* 0x000000060e0e0981 */ /* 0x000f26000c1e1900 */
[----:B------:R-:W-:-:S02]  /*09b0*/  @!P1 IMAD R7, R7, R5, R0 ;  /* 0x0000000507079224 */ /* 0x000fc400078e0200 */
[----:B--2---:R-:W-:Y:S01]  /*09c0*/  @!P1 IMAD.WIDE.U32 R10, R21, 0x4, R10 ;  /* 0x00000004150a9825 */ /* 0x004fe200078e000a */
[----:B------:R-:W5:Y:S03]  /*09d0*/  @P0 LDG.E R8, desc[UR6][R8.64] ;  /* 0x0000000608080981 */ /* 0x000f66000c1e1900 */
[----:B---3--:R-:W-:Y:S02]  /*09e0*/  @!P1 IMAD.WIDE.U32 R12, R7, 0x4, R12 ;  /* 0x00000004070c9825 */ /* 0x008fe400078e000c */
[----:B------:R-:W2:Y:S04]  /*09f0*/  @!P1 LDG.E R10, desc[UR6][R10.64] ;  /* 0x000000060a0a9981 */ /* 0x000ea8000c1e1900 */
[----:B------:R-:W2:Y:S01]  /*0a00*/  @!P1 LDG.E R12, desc[UR6][R12.64] ;  /* 0x000000060c0c9981 */ /* 0x000ea2000c1e1900 */
[----:B----4-:R-:W-:-:S04]  /*0a10*/  @P0 FFMA R4, R4, R14, R25 ;  /* 0x0000000e04040223 */ /* 0x010fc80000000019 */
[----:B-----5:R-:W-:-:S04]  /*0a20*/  @P0 FFMA R25, R17, R8, R4 ;  /* 0x0000000811190223 */ /* 0x020fc80000000004 */
[----:B--2---:R-:W-:-:S07]  /*0a30*/  @!P1 FFMA R25, R10, R12, R25 ;  /* 0x0000000c0a199223 */ /* 0x004fce0000000019 */
.L_x_0:
[----:B------:R-:W0:Y:S01]  /*0a40*/  LDC.64 R6, c[0x0][0x3a8] ;  /* 0x0000ea00ff067b82 */ /* 0x000e220000000a00 */
[----:B------:R-:W-:Y:S01]  /*0a50*/  IMAD R3, R3, R5, R0 ;  /* 0x0000000503037224 */ /* 0x000fe200078e0200 */
[----:B------:R-:W1:Y:S01]  /*0a60*/  LDCU UR5, c[0x0][0x3a0] ;  /* 0x00007400ff0577ac */ /* 0x000e620008000800 */
[----:B------:R-:W2:Y:S02]  /*0a70*/  LDCU UR8, c[0x0][0x38c] ;  /* 0x00007180ff0877ac */ /* 0x000ea40008000800 */
[----:B0-----:R-:W-:-:S05]  /*0a80*/  IMAD.WIDE.U32 R2, R3, 0x4, R6 ;  /* 0x0000000403027825 */ /* 0x001fca00078e0006 */
[----:B------:R-:W1:Y:S02]  /*0a90*/  LDG.E R0, desc[UR6][R2.64] ;  /* 0x0000000602007981 */ /* 0x000e64000c1e1900 */
[----:B-1----:R-:W-:-:S04]  /*0aa0*/  FMUL R0, R0, UR5 ;  /* 0x0000000500007c20 */ /* 0x002fc80008400000 */
[----:B--2---:R-:W-:-:S05]  /*0ab0*/  FFMA R25, R25, UR8, R0 ;  /* 0x0000000819197c23 */ /* 0x004fca0008000000 */
[----:B------:R-:W-:Y:S01]  /*0ac0*/  STG.E desc[UR6][R2.64], R25 ;  /* 0x0000001902007986 */ /* 0x000fe2000c101906 */
[----:B------:R-:W-:Y:S05]  /*0ad0*/  EXIT ;  /* 0x000000000000794d */ /* 0x000fea0003800000 */
.L_x_4:
[----:B------:R-:W-:-:S00]  /*0ae0*/  BRA `(.L_x_4) ;  /* 0xfffffffc00fc7947 */ /* 0x000fc0000383ffff */
[----:B------:R-:W-:-:S00]  /*0af0*/  NOP ;  /* 0x0000000000007918 */ /* 0x000fc00000000000 */
        /* <DEDUP_REMOVED lines=8> */
.L_x_5:


//--------------------- .nv.shared.reserved.0     --------------------------
	.section	.nv.shared.reserved.0,"aw",@nobits
	.weak		__nv_reservedSMEM_offset_0_alias
	.size		__nv_reservedSMEM_offset_0_alias, 0, 64
	.other		__nv_reservedSMEM_offset_0_alias,@"STO_CUDA_RESERVED_SHARED STV_DEFAULT"
__nv_reservedSMEM_offset_0_alias:
	.zero		0
	.zero		64


//--------------------- .nv.constant0._Z18sgemm_naive_kerneliiifPfS_fS_ --------------------------
	.section	.nv.constant0._Z18sgemm_naive_kerneliiifPfS_fS_,"a",@progbits
	.sectionflags	@""
	.align	4
.nv.constant0._Z18sgemm_naive_kerneliiifPfS_fS_:
	.zero		944


//--------------------- SYMBOLS --------------------------

	.type		.nv.reservedSmem.offset0,@object
	.size		.nv.reservedSmem.offset0,0x4
